//
// Generated by NVIDIA NVVM Compiler
//
// Compiler Build ID: CL-36424714
// Cuda compilation tools, release 13.0, V13.0.88
// Based on NVVM 20.0.0
//

.version 9.0
.target sm_100
.address_size 64

	// .globl	_Z12sieve_kernelmPb

.visible .entry _Z12sieve_kernelmPb(
	.param .u64 _Z12sieve_kernelmPb_param_0,
	.param .u64 .ptr .align 1 _Z12sieve_kernelmPb_param_1
)
{
	.reg .pred 	%p<10>;
	.reg .b16 	%rs<3>;
	.reg .b32 	%r<7>;
	.reg .b64 	%rd<23>;

	ld.param.u64 	%rd11, [_Z12sieve_kernelmPb_param_0];
	ld.param.u64 	%rd12, [_Z12sieve_kernelmPb_param_1];
	cvta.to.global.u64 	%rd1, %rd12;
	mov.u32 	%r2, %ctaid.x;
	mov.u32 	%r3, %ntid.x;
	mov.u32 	%r4, %tid.x;
	mad.lo.s32 	%r5, %r2, %r3, %r4;
	cvt.u64.u32 	%rd20, %r5;
	mov.u32 	%r6, %nctaid.x;
	mul.lo.s32 	%r1, %r3, %r6;
	setp.lt.u64 	%p1, %rd11, %rd20;
	@%p1 bra 	$L__BB0_7;
	cvt.u64.u32 	%rd3, %r1;
$L__BB0_2:
	add.s64 	%rd13, %rd1, %rd20;
	ld.global.u8 	%rs1, [%rd13];
	setp.eq.s16 	%p2, %rs1, 0;
	@%p2 bra 	$L__BB0_6;
	shl.b64 	%rd5, %rd20, 1;
	mad.lo.s64 	%rd14, %rd5, %rd20, %rd5;
	setp.gt.u64 	%p3, %rd14, %rd11;
	setp.lt.u64 	%p4, %rd14, %rd5;
	or.pred  	%p5, %p3, %p4;
	@%p5 bra 	$L__BB0_6;
	mov.u64 	%rd21, %rd5;
	mov.u64 	%rd22, %rd20;
$L__BB0_5:
	mul.lo.s64 	%rd15, %rd22, %rd5;
	add.s64 	%rd16, %rd21, %rd15;
	add.s64 	%rd17, %rd1, %rd16;
	mov.b16 	%rs2, 0;
	st.global.u8 	[%rd17], %rs2;
	add.s64 	%rd22, %rd22, 1;
	add.s64 	%rd21, %rd22, %rd20;
	add.s64 	%rd18, %rd15, %rd5;
	add.s64 	%rd19, %rd21, %rd18;
	setp.le.u64 	%p6, %rd19, %rd11;
	setp.ge.u64 	%p7, %rd19, %rd21;
	and.pred  	%p8, %p6, %p7;
	@%p8 bra 	$L__BB0_5;
$L__BB0_6:
	add.s64 	%rd20, %rd20, %rd3;
	setp.le.u64 	%p9, %rd20, %rd11;
	@%p9 bra 	$L__BB0_2;
$L__BB0_7:
	ret;

}


// ===== COMPILED SASS (sm_100) =====

	.target	sm_100

	.elftype	@"ET_EXEC"


//--------------------- .note.nv.tkinfo           --------------------------
	.section	.note.nv.tkinfo,"",@"SHT_NOTE"
	.sectionflags	@"SHF_NOTE_NV_TKINFO"
	.tkinfo
        /*0018*/ 	.word	0x00000002
        /*0030*/ 	.string	""
        /*0030*/ 	.string	"ptxas"
        /*0030*/ 	.string	"Cuda compilation tools, release 13.0, V13.0.88"
        /*0030*/ 	.string	"Build cuda_13.0.r13.0/compiler.36424714_0"
        /*0030*/ 	.string	"-arch sm_100 -m 64 "



//--------------------- .note.nv.cuinfo           --------------------------
	.section	.note.nv.cuinfo,"",@"SHT_NOTE"
	.sectionflags	@"SHF_NOTE_NV_CUINFO"
        /*0018*/ 	.short	0x0002
        /*001a*/ 	.short	0x0064
        /*001c*/ 	.short	0x0082
	.zero		2


//--------------------- .nv.info                  --------------------------
	.section	.nv.info,"",@"SHT_CUDA_INFO"
	.align	4


	//----- nvinfo : EIATTR_REGCOUNT
	.align		4
        /*0000*/ 	.byte	0x04, 0x2f
        /*0002*/ 	.short	(.L_1 - .L_0)
	.align		4
.L_0:
        /*0004*/ 	.word	index@(_Z12sieve_kernelmPb)
        /*0008*/ 	.word	0x00000016


	//----- nvinfo : EIATTR_FRAME_SIZE
	.align		4
.L_1:
        /*000c*/ 	.byte	0x04, 0x11
        /*000e*/ 	.short	(.L_3 - .L_2)
	.align		4
.L_2:
        /*0010*/ 	.word	index@(_Z12sieve_kernelmPb)
        /*0014*/ 	.word	0x00000000


	//----- nvinfo : EIATTR_MIN_STACK_SIZE
	.align		4
.L_3:
        /*0018*/ 	.byte	0x04, 0x12
        /*001a*/ 	.short	(.L_5 - .L_4)
	.align		4
.L_4:
        /*001c*/ 	.word	index@(_Z12sieve_kernelmPb)
        /*0020*/ 	.word	0x00000000
.L_5:


//--------------------- .nv.compat                --------------------------
	.section	.nv.compat,"",@"SHT_CUDA_COMPAT_INFO"
	.align	4
        /*0000*/ 	.byte	0x02, 0x09, 0x00, 0x00, 0x02, 0x02, 0x01, 0x00, 0x02, 0x05, 0x05, 0x00, 0x03, 0x07, 0x01, 0x01
        /*0010*/ 	.byte	0x02, 0x03, 0x00, 0x00, 0x02, 0x06, 0x01, 0x00, 0x04, 0x0b, 0x08, 0x00, 0x09, 0x00, 0x00, 0x00
        /*0020*/ 	.byte	0x00, 0x00, 0x00, 0x00


//--------------------- .nv.info._Z12sieve_kernelmPb --------------------------
	.section	.nv.info._Z12sieve_kernelmPb,"",@"SHT_CUDA_INFO"
	.sectionflags	@""
	.align	4


	//----- nvinfo : EIATTR_CUDA_API_VERSION
	.align		4
        /*0000*/ 	.byte	0x04, 0x37
        /*0002*/ 	.short	(.L_7 - .L_6)
.L_6:
        /*0004*/ 	.word	0x00000082


	//----- nvinfo : EIATTR_KPARAM_INFO
	.align		4
.L_7:
        /*0008*/ 	.byte	0x04, 0x17
        /*000a*/ 	.short	(.L_9 - .L_8)
.L_8:
        /*000c*/ 	.word	0x00000000
        /*0010*/ 	.short	0x0001
        /*0012*/ 	.short	0x0008
        /*0014*/ 	.byte	0x00, 0xf5, 0x21, 0x00


	//----- nvinfo : EIATTR_KPARAM_INFO
	.align		4
.L_9:
        /*0018*/ 	.byte	0x04, 0x17
        /*001a*/ 	.short	(.L_11 - .L_10)
.L_10:
        /*001c*/ 	.word	0x00000000
        /*0020*/ 	.short	0x0000
        /*0022*/ 	.short	0x0000
        /*0024*/ 	.byte	0x00, 0xf0, 0x21, 0x00


	//----- nvinfo : EIATTR_SPARSE_MMA_MASK
	.align		4
.L_11:
        /*0028*/ 	.byte	0x03, 0x50
        /*002a*/ 	.short	0x0000


	//----- nvinfo : EIATTR_MAXREG_COUNT
	.align		4
        /*002c*/ 	.byte	0x03, 0x1b
        /*002e*/ 	.short	0x00ff


	//----- nvinfo : EIATTR_MERCURY_ISA_VERSION
	.align		4
        /*0030*/ 	.byte	0x03, 0x5f
        /*0032*/ 	.short	0x0101


	//----- nvinfo : EIATTR_VRC_CTA_INIT_COUNT
	.align		4
        /*0034*/ 	.byte	0x02, 0x4a
	.zero		1
	.zero		1


	//----- nvinfo : EIATTR_EXIT_INSTR_OFFSETS
	.align		4
        /*0038*/ 	.byte	0x04, 0x1c
        /*003a*/ 	.short	(.L_13 - .L_12)


	//   ....[0]....
.L_12:
        /*003c*/ 	.word	0x000000a0


	//   ....[1]....
        /*0040*/ 	.word	0x00000400


	//----- nvinfo : EIATTR_CRS_STACK_SIZE
	.align		4
.L_13:
        /*0044*/ 	.byte	0x04, 0x1e
        /*0046*/ 	.short	(.L_15 - .L_14)
.L_14:
        /*0048*/ 	.word	0x00000000


	//----- nvinfo : EIATTR_CBANK_PARAM_SIZE
	.align		4
.L_15:
        /*004c*/ 	.byte	0x03, 0x19
        /*004e*/ 	.short	0x0010


	//----- nvinfo : EIATTR_PARAM_CBANK
	.align		4
        /*0050*/ 	.byte	0x04, 0x0a
        /*0052*/ 	.short	(.L_17 - .L_16)
	.align		4
.L_16:
        /*0054*/ 	.word	index@(.nv.constant0._Z12sieve_kernelmPb)
        /*0058*/ 	.short	0x0380
        /*005a*/ 	.short	0x0010


	//----- nvinfo : EIATTR_SW_WAR
	.align		4
.L_17:
        /*005c*/ 	.byte	0x04, 0x36
        /*005e*/ 	.short	(.L_19 - .L_18)
.L_18:
        /*0060*/ 	.word	0x00000008
.L_19:


//--------------------- .nv.callgraph             --------------------------
	.section	.nv.callgraph,"",@"SHT_CUDA_CALLGRAPH"
	.align	4
	.sectionentsize	8
	.align		4
        /*0000*/ 	.word	0x00000000
	.align		4
        /*0004*/ 	.word	0xffffffff
	.align		4
        /*0008*/ 	.word	0x00000000
	.align		4
        /*000c*/ 	.word	0xfffffffe
	.align		4
        /*0010*/ 	.word	0x00000000
	.align		4
        /*0014*/ 	.word	0xfffffffd
	.align		4
        /*0018*/ 	.word	0x00000000
	.align		4
        /*001c*/ 	.word	0xfffffffc


//--------------------- .text._Z12sieve_kernelmPb --------------------------
	.section	.text._Z12sieve_kernelmPb,"ax",@progbits
	.align	128
        .global         _Z12sieve_kernelmPb
        .type           _Z12sieve_kernelmPb,@function
        .size           _Z12sieve_kernelmPb,(.L_x_5 - _Z12sieve_kernelmPb)
        .other          _Z12sieve_kernelmPb,@"STO_CUDA_ENTRY STV_DEFAULT"
_Z12sieve_kernelmPb:
.text._Z12sieve_kernelmPb:
[----:B------:R-:W-:Y:S01]  /*0000*/  LDC R1, c[0x0][0x37c] ;  /* 0x0000df00ff017b82 */ /* 0x000fe20000000800 */
[----:B------:R-:W0:Y:S07]  /*0010*/  S2R R9, SR_TID.X ;  /* 0x0000000000097919 */ /* 0x000e2e0000002100 */
[----:B------:R-:W0:Y:S01]  /*0020*/  S2UR UR4, SR_CTAID.X ;  /* 0x00000000000479c3 */ /* 0x000e220000002500 */
[----:B------:R-:W1:Y:S07]  /*0030*/  LDCU.64 UR6, c[0x0][0x380] ;  /* 0x00007000ff0677ac */ /* 0x000e6e0008000a00 */
[----:B------:R-:W0:Y:S01]  /*0040*/  LDC R0, c[0x0][0x360] ;  /* 0x0000d800ff007b82 */ /* 0x000e220000000800 */
[----:B------:R-:W2:Y:S01]  /*0050*/  LDCU UR5, c[0x0][0x370] ;  /* 0x00006e00ff0577ac */ /* 0x000ea20008000800 */
[----:B0-----:R-:W-:-:S02]  /*0060*/  IMAD R9, R0, UR4, R9 ;  /* 0x0000000400097c24 */ /* 0x001fc4000f8e0209 */
[----:B--2---:R-:W-:-:S03]  /*0070*/  IMAD R0, R0, UR5, RZ ;  /* 0x0000000500007c24 */ /* 0x004fc6000f8e02ff */
[----:B-1----:R-:W-:-:S04]  /*0080*/  ISETP.GT.U32.AND P0, PT, R9, UR6, PT ;  /* 0x0000000609007c0c */ /* 0x002fc8000bf04070 */
[----:B------:R-:W-:-:S13]  /*0090*/  ISETP.GT.U32.AND.EX P0, PT, RZ, UR7, PT, P0 ;  /* 0x00000007ff007c0c */ /* 0x000fda000bf04100 */
[----:B------:R-:W-:Y:S05]  /*00a0*/  @P0 EXIT ;  /* 0x000000000000094d */ /* 0x000fea0003800000 */
[----:B------:R-:W-:Y:S01]  /*00b0*/  IMAD.MOV.U32 R8, RZ, RZ, RZ ;  /* 0x000000ffff087224 */ /* 0x000fe200078e00ff */
[----:B------:R-:W0:Y:S06]  /*00c0*/  LDCU.64 UR4, c[0x0][0x358] ;  /* 0x00006b00ff0477ac */ /* 0x000e2c0008000a00 */
.L_x_3:
[----:B------:R-:W1:Y:S02]  /*00d0*/  LDC.64 R2, c[0x0][0x388] ;  /* 0x0000e200ff027b82 */ /* 0x000e640000000a00 */
[----:B-1----:R-:W-:-:S05]  /*00e0*/  IADD3 R4, P0, PT, R9, R2, RZ ;  /* 0x0000000209047210 */ /* 0x002fca0007f1e0ff */
[----:B------:R-:W-:-:S05]  /*00f0*/  IMAD.X R5, R8, 0x1, R3, P0 ;  /* 0x0000000108057824 */ /* 0x000fca00000e0603 */
[----:B0-----:R-:W2:Y:S01]  /*0100*/  LDG.E.U8 R4, desc[UR4][R4.64] ;  /* 0x0000000404047981 */ /* 0x001ea2000c1e1100 */
[----:B------:R-:W-:Y:S01]  /*0110*/  BSSY.RECONVERGENT B0, `(.L_x_0) ;  /* 0x0000028000007945 */ /* 0x000fe20003800200 */
[----:B--2---:R-:W-:-:S13]  /*0120*/  ISETP.NE.AND P0, PT, R4, RZ, PT ;  /* 0x000000ff0400720c */ /* 0x004fda0003f05270 */
[----:B------:R-:W-:Y:S05]  /*0130*/  @!P0 BRA `(.L_x_1) ;  /* 0x0000000000948947 */ /* 0x000fea0003800000 */
[----:B------:R-:W0:Y:S01]  /*0140*/  LDC.64 R4, c[0x0][0x380] ;  /* 0x0000e000ff047b82 */ /* 0x000e220000000a00 */
[C---:B------:R-:W-:Y:S01]  /*0150*/  SHF.L.U64.HI R7, R9.reuse, 0x1, R8 ;  /* 0x0000000109077819 */ /* 0x040fe20000010208 */
[----:B------:R-:W-:-:S04]  /*0160*/  IMAD.SHL.U32 R6, R9, 0x2, RZ ;  /* 0x0000000209067824 */ /* 0x000fc800078e00ff */
[----:B------:R-:W-:Y:S02]  /*0170*/  IMAD R13, R7, R9, RZ ;  /* 0x00000009070d7224 */ /* 0x000fe400078e02ff */
[----:B------:R-:W-:-:S04]  /*0180*/  IMAD.WIDE.U32 R10, R9, R6, R6 ;  /* 0x00000006090a7225 */ /* 0x000fc800078e0006 */
[-C--:B------:R-:W-:Y:S01]  /*0190*/  IMAD R13, R8, R6.reuse, R13 ;  /* 0x00000006080d7224 */ /* 0x080fe200078e020d */
[----:B------:R-:W-:-:S03]  /*01a0*/  ISETP.GE.U32.AND P1, PT, R10, R6, PT ;  /* 0x000000060a00720c */ /* 0x000fc60003f26070 */
[----:B------:R-:W-:-:S05]  /*01b0*/  IMAD.IADD R11, R11, 0x1, R13 ;  /* 0x000000010b0b7824 */ /* 0x000fca00078e020d */
[----:B------:R-:W-:Y:S02]  /*01c0*/  ISETP.GE.U32.AND.EX P1, PT, R11, R7, PT, P1 ;  /* 0x000000070b00720c */ /* 0x000fe40003f26110 */
[----:B0-----:R-:W-:-:S04]  /*01d0*/  ISETP.GT.U32.AND P0, PT, R10, R4, PT ;  /* 0x000000040a00720c */ /* 0x001fc80003f04070 */
[----:B------:R-:W-:-:S13]  /*01e0*/  ISETP.GT.U32.OR.EX P0, PT, R11, R5, !P1, P0 ;  /* 0x000000050b00720c */ /* 0x000fda0004f04500 */
[----:B------:R-:W-:Y:S05]  /*01f0*/  @P0 BRA `(.L_x_1) ;  /* 0x0000000000640947 */ /* 0x000fea0003800000 */
[----:B------:R-:W-:Y:S01]  /*0200*/  IMAD.MOV.U32 R16, RZ, RZ, R6 ;  /* 0x000000ffff107224 */ /* 0x000fe200078e0006 */
[----:B------:R-:W-:Y:S01]  /*0210*/  MOV R17, R8 ;  /* 0x0000000800117202 */ /* 0x000fe20000000f00 */
[----:B------:R-:W-:Y:S02]  /*0220*/  IMAD.MOV.U32 R19, RZ, RZ, R7 ;  /* 0x000000ffff137224 */ /* 0x000fe400078e0007 */
[----:B------:R-:W-:-:S07]  /*0230*/  IMAD.MOV.U32 R13, RZ, RZ, R9 ;  /* 0x000000ffff0d7224 */ /* 0x000fce00078e0009 */
.L_x_2:
[----:B------:R-:W-:Y:S01]  /*0240*/  IMAD.MOV.U32 R10, RZ, RZ, R16 ;  /* 0x000000ffff0a7224 */ /* 0x000fe200078e0010 */
[----:B------:R-:W-:Y:S01]  /*0250*/  IADD3 R14, P1, PT, R13, 0x1, RZ ;  /* 0x000000010d0e7810 */ /* 0x000fe20007f3e0ff */
[----:B------:R-:W-:Y:S02]  /*0260*/  IMAD.MOV.U32 R11, RZ, RZ, R19 ;  /* 0x000000ffff0b7224 */ /* 0x000fe400078e0013 */
[-C--:B------:R-:W-:Y:S02]  /*0270*/  IMAD R12, R17, R6.reuse, RZ ;  /* 0x00000006110c7224 */ /* 0x080fe400078e02ff */
[----:B------:R-:W-:-:S04]  /*0280*/  IMAD.WIDE.U32 R10, R13, R6, R10 ;  /* 0x000000060d0a7225 */ /* 0x000fc800078e000a */
[----:B------:R-:W-:Y:S01]  /*0290*/  IMAD R18, R13, R7, R12 ;  /* 0x000000070d127224 */ /* 0x000fe200078e020c */
[----:B------:R-:W-:Y:S01]  /*02a0*/  IADD3 R10, P0, PT, R10, R2, RZ ;  /* 0x000000020a0a7210 */ /* 0x000fe20007f1e0ff */
[----:B------:R-:W-:Y:S01]  /*02b0*/  IMAD.X R17, RZ, RZ, R17, P1 ;  /* 0x000000ffff117224 */ /* 0x000fe200008e0611 */
[----:B------:R-:W-:Y:S01]  /*02c0*/  IADD3 R16, P1, PT, R9, R14, RZ ;  /* 0x0000000e09107210 */ /* 0x000fe20007f3e0ff */
[----:B------:R-:W-:Y:S01]  /*02d0*/  IMAD.WIDE.U32 R12, R13, R6, R6 ;  /* 0x000000060d0c7225 */ /* 0x000fe200078e0006 */
[----:B------:R-:W-:Y:S02]  /*02e0*/  IADD3.X R11, PT, PT, R3, R11, R18, P0, !PT ;  /* 0x0000000b030b7210 */ /* 0x000fe400007fe412 */
[----:B------:R-:W-:Y:S02]  /*02f0*/  IADD3.X R19, PT, PT, R8, R17, RZ, P1, !PT ;  /* 0x0000001108137210 */ /* 0x000fe40000ffe4ff */
[----:B------:R-:W-:Y:S01]  /*0300*/  IADD3 R15, P0, PT, R16, R12, RZ ;  /* 0x0000000c100f7210 */ /* 0x000fe20007f1e0ff */
[----:B------:R0:W-:Y:S03]  /*0310*/  STG.E.U8 desc[UR4][R10.64], RZ ;  /* 0x000000ff0a007986 */ /* 0x0001e6000c101104 */
[----:B------:R-:W-:Y:S01]  /*0320*/  IADD3.X R12, PT, PT, R19, R18, R13, P0, !PT ;  /* 0x00000012130c7210 */ /* 0x000fe200007fe40d */
[----:B------:R-:W-:Y:S01]  /*0330*/  IMAD.MOV.U32 R13, RZ, RZ, R14 ;  /* 0x000000ffff0d7224 */ /* 0x000fe200078e000e */
[----:B------:R-:W-:-:S02]  /*0340*/  ISETP.GE.U32.AND P1, PT, R15, R16, PT ;  /* 0x000000100f00720c */ /* 0x000fc40003f26070 */
[----:B------:R-:W-:Y:S02]  /*0350*/  ISETP.LE.U32.AND P0, PT, R15, R4, PT ;  /* 0x000000040f00720c */ /* 0x000fe40003f03070 */
[C---:B------:R-:W-:Y:S02]  /*0360*/  ISETP.GE.U32.AND.EX P1, PT, R12.reuse, R19, PT, P1 ;  /* 0x000000130c00720c */ /* 0x040fe40003f26110 */
[----:B------:R-:W-:-:S13]  /*0370*/  ISETP.LE.U32.AND.EX P0, PT, R12, R5, PT, P0 ;  /* 0x000000050c00720c */ /* 0x000fda0003f03100 */
[----:B0-----:R-:W-:Y:S05]  /*0380*/  @P1 BRA P0, `(.L_x_2) ;  /* 0xfffffffc00ac1947 */ /* 0x001fea000003ffff */
.L_x_1:
[----:B------:R-:W-:Y:S05]  /*0390*/  BSYNC.RECONVERGENT B0 ;  /* 0x0000000000007941 */ /* 0x000fea0003800200 */
.L_x_0:
[----:B------:R-:W0:Y:S01]  /*03a0*/  LDCU.64 UR6, c[0x0][0x380] ;  /* 0x00007000ff0677ac */ /* 0x000e220008000a00 */
[----:B------:R-:W-:-:S05]  /*03b0*/  IADD3 R9, P0, PT, R0, R9, RZ ;  /* 0x0000000900097210 */ /* 0x000fca0007f1e0ff */
[----:B------:R-:W-:Y:S01]  /*03c0*/  IMAD.X R8, RZ, RZ, R8, P0 ;  /* 0x000000ffff087224 */ /* 0x000fe200000e0608 */
[----:B0-----:R-:W-:-:S04]  /*03d0*/  ISETP.GT.U32.AND P0, PT, R9, UR6, PT ;  /* 0x0000000609007c0c */ /* 0x001fc8000bf04070 */
[----:B------:R-:W-:-:S13]  /*03e0*/  ISETP.GT.U32.AND.EX P0, PT, R8, UR7, PT, P0 ;  /* 0x0000000708007c0c */ /* 0x000fda000bf04100 */
[----:B------:R-:W-:Y:S05]  /*03f0*/  @!P0 BRA `(.L_x_3) ;  /* 0xfffffffc00348947 */ /* 0x000fea000383ffff */
[----:B------:R-:W-:Y:S05]  /*0400*/  EXIT ;  /* 0x000000000000794d */ /* 0x000fea0003800000 */
.L_x_4:
[----:B------:R-:W-:-:S00]  /*0410*/  BRA `(.L_x_4) ;  /* 0xfffffffc00fc7947 */ /* 0x000fc0000383ffff */
[----:B------:R-:W-:-:S00]  /*0420*/  NOP ;  /* 0x0000000000007918 */ /* 0x000fc00000000000 */
        /* <DEDUP_REMOVED lines=13> */
.L_x_5:


//--------------------- .nv.shared.reserved.0     --------------------------
	.section	.nv.shared.reserved.0,"aw",@nobits
	.weak		__nv_reservedSMEM_offset_0_alias
	.size		__nv_reservedSMEM_offset_0_alias, 0, 64
	.other		__nv_reservedSMEM_offset_0_alias,@"STO_CUDA_RESERVED_SHARED STV_DEFAULT"
__nv_reservedSMEM_offset_0_alias:
	.zero		0
	.zero		64


//--------------------- .nv.constant0._Z12sieve_kernelmPb --------------------------
	.section	.nv.constant0._Z12sieve_kernelmPb,"a",@progbits
	.sectionflags	@""
	.align	4
.nv.constant0._Z12sieve_kernelmPb:
	.zero		912


//--------------------- SYMBOLS --------------------------

	.type		.nv.reservedSmem.offset0,@object
	.size		.nv.reservedSmem.offset0,0x4
